//
// Generated by NVIDIA NVVM Compiler
//
// Compiler Build ID: CL-36424714
// Cuda compilation tools, release 13.0, V13.0.88
// Based on NVVM 20.0.0
//

.version 9.0
.target sm_100
.address_size 64

	// .globl	_Z10computeSumPdi

.visible .entry _Z10computeSumPdi(
	.param .u64 .ptr .align 1 _Z10computeSumPdi_param_0,
	.param .u32 _Z10computeSumPdi_param_1
)
{
	.reg .pred 	%p<2>;
	.reg .b32 	%r<10>;
	.reg .b64 	%rd<5>;
	.reg .b64 	%fd<7>;

	ld.param.u64 	%rd1, [_Z10computeSumPdi_param_0];
	ld.param.u32 	%r2, [_Z10computeSumPdi_param_1];
	mov.u32 	%r3, %ctaid.x;
	mov.u32 	%r4, %ntid.x;
	mov.u32 	%r5, %tid.x;
	mad.lo.s32 	%r1, %r3, %r4, %r5;
	setp.ge.s32 	%p1, %r1, %r2;
	@%p1 bra 	$L__BB0_2;
	cvta.to.global.u64 	%rd2, %rd1;
	add.s32 	%r6, %r1, 1;
	mad.lo.s32 	%r7, %r1, %r1, %r1;
	add.s32 	%r8, %r7, %r6;
	mul.lo.s32 	%r9, %r8, 5;
	cvt.rn.f64.s32 	%fd1, %r9;
	cvt.rn.f64.s32 	%fd2, %r6;
	fma.rn.f64 	%fd3, %fd2, 0dC020000000000000, %fd1;
	add.f64 	%fd4, %fd3, 0d4018000000000000;
	mov.f64 	%fd5, 0d4014000000000000;
	div.rn.f64 	%fd6, %fd5, %fd4;
	mul.wide.s32 	%rd3, %r1, 8;
	add.s64 	%rd4, %rd2, %rd3;
	st.global.f64 	[%rd4], %fd6;
$L__BB0_2:
	ret;

}


// ===== COMPILED SASS (sm_100) =====

	.target	sm_100

	.elftype	@"ET_EXEC"


//--------------------- .note.nv.tkinfo           --------------------------
	.section	.note.nv.tkinfo,"",@"SHT_NOTE"
	.sectionflags	@"SHF_NOTE_NV_TKINFO"
	.tkinfo
        /*0018*/ 	.word	0x00000002
        /*0030*/ 	.string	""
        /*0030*/ 	.string	"ptxas"
        /*0030*/ 	.string	"Cuda compilation tools, release 13.0, V13.0.88"
        /*0030*/ 	.string	"Build cuda_13.0.r13.0/compiler.36424714_0"
        /*0030*/ 	.string	"-arch sm_100 -m 64 "



//--------------------- .note.nv.cuinfo           --------------------------
	.section	.note.nv.cuinfo,"",@"SHT_NOTE"
	.sectionflags	@"SHF_NOTE_NV_CUINFO"
        /*0018*/ 	.short	0x0002
        /*001a*/ 	.short	0x0064
        /*001c*/ 	.short	0x0082
	.zero		2


//--------------------- .nv.info                  --------------------------
	.section	.nv.info,"",@"SHT_CUDA_INFO"
	.align	4


	//----- nvinfo : EIATTR_REGCOUNT
	.align		4
        /*0000*/ 	.byte	0x04, 0x2f
        /*0002*/ 	.short	(.L_1 - .L_0)
	.align		4
.L_0:
        /*0004*/ 	.word	index@(_Z10computeSumPdi)
        /*0008*/ 	.word	0x00000015


	//----- nvinfo : EIATTR_FRAME_SIZE
	.align		4
.L_1:
        /*000c*/ 	.byte	0x04, 0x11
        /*000e*/ 	.short	(.L_3 - .L_2)
	.align		4
.L_2:
        /*0010*/ 	.word	index@($__internal_0_$__cuda_sm20_div_rn_f64_full)
        /*0014*/ 	.word	0x00000000


	//----- nvinfo : EIATTR_FRAME_SIZE
	.align		4
.L_3:
        /*0018*/ 	.byte	0x04, 0x11
        /*001a*/ 	.short	(.L_5 - .L_4)
	.align		4
.L_4:
        /*001c*/ 	.word	index@(_Z10computeSumPdi)
        /*0020*/ 	.word	0x00000000


	//----- nvinfo : EIATTR_MIN_STACK_SIZE
	.align		4
.L_5:
        /*0024*/ 	.byte	0x04, 0x12
        /*0026*/ 	.short	(.L_7 - .L_6)
	.align		4
.L_6:
        /*0028*/ 	.word	index@(_Z10computeSumPdi)
        /*002c*/ 	.word	0x00000000
.L_7:


//--------------------- .nv.compat                --------------------------
	.section	.nv.compat,"",@"SHT_CUDA_COMPAT_INFO"
	.align	4
        /*0000*/ 	.byte	0x02, 0x09, 0x00, 0x00, 0x02, 0x02, 0x01, 0x00, 0x02, 0x05, 0x05, 0x00, 0x03, 0x07, 0x01, 0x01
        /*0010*/ 	.byte	0x02, 0x03, 0x00, 0x00, 0x02, 0x06, 0x01, 0x00, 0x04, 0x0b, 0x08, 0x00, 0x01, 0x00, 0x00, 0x00
        /*0020*/ 	.byte	0x00, 0x00, 0x00, 0x00


//--------------------- .nv.info._Z10computeSumPdi --------------------------
	.section	.nv.info._Z10computeSumPdi,"",@"SHT_CUDA_INFO"
	.sectionflags	@""
	.align	4


	//----- nvinfo : EIATTR_CUDA_API_VERSION
	.align		4
        /*0000*/ 	.byte	0x04, 0x37
        /*0002*/ 	.short	(.L_9 - .L_8)
.L_8:
        /*0004*/ 	.word	0x00000082


	//----- nvinfo : EIATTR_KPARAM_INFO
	.align		4
.L_9:
        /*0008*/ 	.byte	0x04, 0x17
        /*000a*/ 	.short	(.L_11 - .L_10)
.L_10:
        /*000c*/ 	.word	0x00000000
        /*0010*/ 	.short	0x0001
        /*0012*/ 	.short	0x0008
        /*0014*/ 	.byte	0x00, 0xf0, 0x11, 0x00


	//----- nvinfo : EIATTR_KPARAM_INFO
	.align		4
.L_11:
        /*0018*/ 	.byte	0x04, 0x17
        /*001a*/ 	.short	(.L_13 - .L_12)
.L_12:
        /*001c*/ 	.word	0x00000000
        /*0020*/ 	.short	0x0000
        /*0022*/ 	.short	0x0000
        /*0024*/ 	.byte	0x00, 0xf5, 0x21, 0x00


	//----- nvinfo : EIATTR_SPARSE_MMA_MASK
	.align		4
.L_13:
        /*0028*/ 	.byte	0x03, 0x50
        /*002a*/ 	.short	0x0000


	//----- nvinfo : EIATTR_MAXREG_COUNT
	.align		4
        /*002c*/ 	.byte	0x03, 0x1b
        /*002e*/ 	.short	0x00ff


	//----- nvinfo : EIATTR_MERCURY_ISA_VERSION
	.align		4
        /*0030*/ 	.byte	0x03, 0x5f
        /*0032*/ 	.short	0x0101


	//----- nvinfo : EIATTR_VRC_CTA_INIT_COUNT
	.align		4
        /*0034*/ 	.byte	0x02, 0x4a
	.zero		1
	.zero		1


	//----- nvinfo : EIATTR_EXIT_INSTR_OFFSETS
	.align		4
        /*0038*/ 	.byte	0x04, 0x1c
        /*003a*/ 	.short	(.L_15 - .L_14)


	//   ....[0]....
.L_14:
        /*003c*/ 	.word	0x00000070


	//   ....[1]....
        /*0040*/ 	.word	0x00000250


	//----- nvinfo : EIATTR_CRS_STACK_SIZE
	.align		4
.L_15:
        /*0044*/ 	.byte	0x04, 0x1e
        /*0046*/ 	.short	(.L_17 - .L_16)
.L_16:
        /*0048*/ 	.word	0x00000000


	//----- nvinfo : EIATTR_CBANK_PARAM_SIZE
	.align		4
.L_17:
        /*004c*/ 	.byte	0x03, 0x19
        /*004e*/ 	.short	0x000c


	//----- nvinfo : EIATTR_PARAM_CBANK
	.align		4
        /*0050*/ 	.byte	0x04, 0x0a
        /*0052*/ 	.short	(.L_19 - .L_18)
	.align		4
.L_18:
        /*0054*/ 	.word	index@(.nv.constant0._Z10computeSumPdi)
        /*0058*/ 	.short	0x0380
        /*005a*/ 	.short	0x000c


	//----- nvinfo : EIATTR_SW_WAR
	.align		4
.L_19:
        /*005c*/ 	.byte	0x04, 0x36
        /*005e*/ 	.short	(.L_21 - .L_20)
.L_20:
        /*0060*/ 	.word	0x00000008
.L_21:


//--------------------- .nv.callgraph             --------------------------
	.section	.nv.callgraph,"",@"SHT_CUDA_CALLGRAPH"
	.align	4
	.sectionentsize	8
	.align		4
        /*0000*/ 	.word	0x00000000
	.align		4
        /*0004*/ 	.word	0xffffffff
	.align		4
        /*0008*/ 	.word	0x00000000
	.align		4
        /*000c*/ 	.word	0xfffffffe
	.align		4
        /*0010*/ 	.word	0x00000000
	.align		4
        /*0014*/ 	.word	0xfffffffd
	.align		4
        /*0018*/ 	.word	0x00000000
	.align		4
        /*001c*/ 	.word	0xfffffffc


//--------------------- .text._Z10computeSumPdi   --------------------------
	.section	.text._Z10computeSumPdi,"ax",@progbits
	.align	128
        .global         _Z10computeSumPdi
        .type           _Z10computeSumPdi,@function
        .size           _Z10computeSumPdi,(.L_x_7 - _Z10computeSumPdi)
        .other          _Z10computeSumPdi,@"STO_CUDA_ENTRY STV_DEFAULT"
_Z10computeSumPdi:
.text._Z10computeSumPdi:
[----:B------:R-:W-:Y:S01]  /*0000*/  LDC R1, c[0x0][0x37c] ;  /* 0x0000df00ff017b82 */ /* 0x000fe20000000800 */
[----:B------:R-:W0:Y:S07]  /*0010*/  S2R R3, SR_TID.X ;  /* 0x0000000000037919 */ /* 0x000e2e0000002100 */
[----:B------:R-:W0:Y:S01]  /*0020*/  S2UR UR4, SR_CTAID.X ;  /* 0x00000000000479c3 */ /* 0x000e220000002500 */
[----:B------:R-:W1:Y:S07]  /*0030*/  LDCU UR5, c[0x0][0x388] ;  /* 0x00007100ff0577ac */ /* 0x000e6e0008000800 */
[----:B------:R-:W0:Y:S02]  /*0040*/  LDC R0, c[0x0][0x360] ;  /* 0x0000d800ff007b82 */ /* 0x000e240000000800 */
[----:B0-----:R-:W-:-:S05]  /*0050*/  IMAD R0, R0, UR4, R3 ;  /* 0x0000000400007c24 */ /* 0x001fca000f8e0203 */
[----:B-1----:R-:W-:-:S13]  /*0060*/  ISETP.GE.AND P0, PT, R0, UR5, PT ;  /* 0x0000000500007c0c */ /* 0x002fda000bf06270 */
[----:B------:R-:W-:Y:S05]  /*0070*/  @P0 EXIT ;  /* 0x000000000000094d */ /* 0x000fea0003800000 */
[C---:B------:R-:W-:Y:S01]  /*0080*/  IMAD R3, R0.reuse, R0, R0 ;  /* 0x0000000000037224 */ /* 0x040fe200078e0200 */
[----:B------:R-:W0:Y:S01]  /*0090*/  LDCU.64 UR4, c[0x0][0x358] ;  /* 0x00006b00ff0477ac */ /* 0x000e220008000a00 */
[----:B------:R-:W-:Y:S01]  /*00a0*/  VIADD R8, R0, 0x1 ;  /* 0x0000000100087836 */ /* 0x000fe20000000000 */
[----:B------:R-:W-:Y:S03]  /*00b0*/  BSSY.RECONVERGENT B0, `(.L_x_0) ;  /* 0x0000016000007945 */ /* 0x000fe60003800200 */
[----:B------:R-:W-:Y:S01]  /*00c0*/  IMAD.IADD R3, R8, 0x1, R3 ;  /* 0x0000000108037824 */ /* 0x000fe200078e0203 */
[----:B------:R-:W-:Y:S03]  /*00d0*/  I2F.F64 R4, R8 ;  /* 0x0000000800047312 */ /* 0x000fe60000201c00 */
[----:B------:R-:W-:-:S05]  /*00e0*/  IMAD R9, R3, 0x5, RZ ;  /* 0x0000000503097824 */ /* 0x000fca00078e02ff */
[----:B------:R-:W1:Y:S02]  /*00f0*/  I2F.F64 R2, R9 ;  /* 0x0000000900027312 */ /* 0x000e640000201c00 */
[----:B-1----:R-:W-:Y:S01]  /*0100*/  DFMA R4, R4, -8, R2 ;  /* 0xc02000000404782b */ /* 0x002fe20000000002 */
[----:B------:R-:W-:-:S07]  /*0110*/  IMAD.MOV.U32 R2, RZ, RZ, 0x1 ;  /* 0x00000001ff027424 */ /* 0x000fce00078e00ff */
[----:B------:R-:W-:-:S06]  /*0120*/  DADD R4, R4, 6 ;  /* 0x4018000004047429 */ /* 0x000fcc0000000000 */
[----:B------:R-:W1:Y:S02]  /*0130*/  MUFU.RCP64H R3, R5 ;  /* 0x0000000500037308 */ /* 0x000e640000001800 */
[----:B-1----:R-:W-:-:S08]  /*0140*/  DFMA R6, -R4, R2, 1 ;  /* 0x3ff000000406742b */ /* 0x002fd00000000102 */
[----:B------:R-:W-:-:S08]  /*0150*/  DFMA R6, R6, R6, R6 ;  /* 0x000000060606722b */ /* 0x000fd00000000006 */
[----:B------:R-:W-:-:S08]  /*0160*/  DFMA R6, R2, R6, R2 ;  /* 0x000000060206722b */ /* 0x000fd00000000002 */
[----:B------:R-:W-:-:S08]  /*0170*/  DFMA R2, -R4, R6, 1 ;  /* 0x3ff000000402742b */ /* 0x000fd00000000106 */
[----:B------:R-:W-:-:S08]  /*0180*/  DFMA R2, R6, R2, R6 ;  /* 0x000000020602722b */ /* 0x000fd00000000006 */
[----:B------:R-:W-:-:S08]  /*0190*/  DMUL R6, R2, 5 ;  /* 0x4014000002067828 */ /* 0x000fd00000000000 */
[----:B------:R-:W-:-:S08]  /*01a0*/  DFMA R8, -R4, R6, 5 ;  /* 0x401400000408742b */ /* 0x000fd00000000106 */
[----:B------:R-:W-:-:S10]  /*01b0*/  DFMA R2, R2, R8, R6 ;  /* 0x000000080202722b */ /* 0x000fd40000000006 */
[----:B------:R-:W-:-:S05]  /*01c0*/  FFMA R6, RZ, R5, R3 ;  /* 0x00000005ff067223 */ /* 0x000fca0000000003 */
[----:B------:R-:W-:-:S13]  /*01d0*/  FSETP.GT.AND P0, PT, |R6|, 1.469367938527859385e-39, PT ;  /* 0x001000000600780b */ /* 0x000fda0003f04200 */
[----:B0-----:R-:W-:Y:S05]  /*01e0*/  @P0 BRA `(.L_x_1) ;  /* 0x0000000000080947 */ /* 0x001fea0003800000 */
[----:B------:R-:W-:-:S07]  /*01f0*/  MOV R6, 0x210 ;  /* 0x0000021000067802 */ /* 0x000fce0000000f00 */
[----:B------:R-:W-:Y:S05]  /*0200*/  CALL.REL.NOINC `($__internal_0_$__cuda_sm20_div_rn_f64_full) ;  /* 0x0000000000147944 */ /* 0x000fea0003c00000 */
.L_x_1:
[----:B------:R-:W-:Y:S05]  /*0210*/  BSYNC.RECONVERGENT B0 ;  /* 0x0000000000007941 */ /* 0x000fea0003800200 */
.L_x_0:
[----:B------:R-:W0:Y:S02]  /*0220*/  LDC.64 R4, c[0x0][0x380] ;  /* 0x0000e000ff047b82 */ /* 0x000e240000000a00 */
[----:B0-----:R-:W-:-:S05]  /*0230*/  IMAD.WIDE R4, R0, 0x8, R4 ;  /* 0x0000000800047825 */ /* 0x001fca00078e0204 */
[----:B------:R-:W-:Y:S01]  /*0240*/  STG.E.64 desc[UR4][R4.64], R2 ;  /* 0x0000000204007986 */ /* 0x000fe2000c101b04 */
[----:B------:R-:W-:Y:S05]  /*0250*/  EXIT ;  /* 0x000000000000794d */ /* 0x000fea0003800000 */
        .weak           $__internal_0_$__cuda_sm20_div_rn_f64_full
        .type           $__internal_0_$__cuda_sm20_div_rn_f64_full,@function
        .size           $__internal_0_$__cuda_sm20_div_rn_f64_full,(.L_x_7 - $__internal_0_$__cuda_sm20_div_rn_f64_full)
$__internal_0_$__cuda_sm20_div_rn_f64_full:
[C---:B------:R-:W-:Y:S01]  /*0260*/  FSETP.GEU.AND P0, PT, |R5|.reuse, 1.469367938527859385e-39, PT ;  /* 0x001000000500780b */ /* 0x040fe20003f0e200 */
[----:B------:R-:W-:Y:S01]  /*0270*/  IMAD.MOV.U32 R8, RZ, RZ, 0x1 ;  /* 0x00000001ff087424 */ /* 0x000fe200078e00ff */
[C---:B------:R-:W-:Y:S01]  /*0280*/  LOP3.LUT R2, R5.reuse, 0x800fffff, RZ, 0xc0, !PT ;  /* 0x800fffff05027812 */ /* 0x040fe200078ec0ff */
[----:B------:R-:W-:Y:S01]  /*0290*/  IMAD.MOV.U32 R7, RZ, RZ, 0x1ca00000 ;  /* 0x1ca00000ff077424 */ /* 0x000fe200078e00ff */
[----:B------:R-:W-:Y:S01]  /*02a0*/  LOP3.LUT R14, R5, 0x7ff00000, RZ, 0xc0, !PT ;  /* 0x7ff00000050e7812 */ /* 0x000fe200078ec0ff */
[----:B------:R-:W-:Y:S01]  /*02b0*/  IMAD.MOV.U32 R17, RZ, RZ, 0x40100000 ;  /* 0x40100000ff117424 */ /* 0x000fe200078e00ff */
[----:B------:R-:W-:Y:S01]  /*02c0*/  LOP3.LUT R3, R2, 0x3ff00000, RZ, 0xfc, !PT ;  /* 0x3ff0000002037812 */ /* 0x000fe200078efcff */
[----:B------:R-:W-:Y:S01]  /*02d0*/  IMAD.MOV.U32 R2, RZ, RZ, R4 ;  /* 0x000000ffff027224 */ /* 0x000fe200078e0004 */
[----:B------:R-:W-:Y:S01]  /*02e0*/  ISETP.LE.U32.AND P1, PT, R14, 0x40100000, PT ;  /* 0x401000000e00780c */ /* 0x000fe20003f23070 */
[----:B------:R-:W-:Y:S01]  /*02f0*/  IMAD.MOV.U32 R16, RZ, RZ, R14 ;  /* 0x000000ffff107224 */ /* 0x000fe200078e000e */
[----:B------:R-:W-:Y:S01]  /*0300*/  BSSY.RECONVERGENT B1, `(.L_x_2) ;  /* 0x0000042000017945 */ /* 0x000fe20003800200 */
[----:B------:R-:W-:Y:S01]  /*0310*/  VIADD R18, R17, 0xffffffff ;  /* 0xffffffff11127836 */ /* 0x000fe20000000000 */
[----:B------:R-:W-:Y:S01]  /*0320*/  SEL R12, R7, 0x63400000, !P1 ;  /* 0x63400000070c7807 */ /* 0x000fe20004800000 */
[----:B------:R-:W-:-:S06]  /*0330*/  @!P0 DMUL R2, R4, 8.98846567431157953865e+307 ;  /* 0x7fe0000004028828 */ /* 0x000fcc0000000000 */
[----:B------:R-:W0:Y:S04]  /*0340*/  MUFU.RCP64H R9, R3 ;  /* 0x0000000300097308 */ /* 0x000e280000001800 */
[----:B------:R-:W-:Y:S02]  /*0350*/  @!P0 LOP3.LUT R16, R3, 0x7ff00000, RZ, 0xc0, !PT ;  /* 0x7ff0000003108812 */ /* 0x000fe400078ec0ff */
[----:B------:R-:W-:-:S03]  /*0360*/  ISETP.GT.U32.AND P0, PT, R18, 0x7feffffe, PT ;  /* 0x7feffffe1200780c */ /* 0x000fc60003f04070 */
[----:B------:R-:W-:-:S05]  /*0370*/  VIADD R18, R16, 0xffffffff ;  /* 0xffffffff10127836 */ /* 0x000fca0000000000 */
[----:B------:R-:W-:Y:S01]  /*0380*/  ISETP.GT.U32.OR P0, PT, R18, 0x7feffffe, P0 ;  /* 0x7feffffe1200780c */ /* 0x000fe20000704470 */
[----:B0-----:R-:W-:-:S08]  /*0390*/  DFMA R10, R8, -R2, 1 ;  /* 0x3ff00000080a742b */ /* 0x001fd00000000802 */
[----:B------:R-:W-:-:S08]  /*03a0*/  DFMA R10, R10, R10, R10 ;  /* 0x0000000a0a0a722b */ /* 0x000fd0000000000a */
[----:B------:R-:W-:-:S08]  /*03b0*/  DFMA R10, R8, R10, R8 ;  /* 0x0000000a080a722b */ /* 0x000fd00000000008 */
[----:B------:R-:W-:-:S08]  /*03c0*/  DFMA R8, R10, -R2, 1 ;  /* 0x3ff000000a08742b */ /* 0x000fd00000000802 */
[----:B------:R-:W-:Y:S01]  /*03d0*/  DFMA R10, R10, R8, R10 ;  /* 0x000000080a0a722b */ /* 0x000fe2000000000a */
[----:B------:R-:W-:Y:S01]  /*03e0*/  LOP3.LUT R9, R12, 0x40000, RZ, 0xfc, !PT ;  /* 0x000400000c097812 */ /* 0x000fe200078efcff */
[----:B------:R-:W-:-:S06]  /*03f0*/  IMAD.MOV.U32 R8, RZ, RZ, RZ ;  /* 0x000000ffff087224 */ /* 0x000fcc00078e00ff */
[----:B------:R-:W-:-:S08]  /*0400*/  DMUL R12, R10, R8 ;  /* 0x000000080a0c7228 */ /* 0x000fd00000000000 */
[----:B------:R-:W-:-:S08]  /*0410*/  DFMA R14, R12, -R2, R8 ;  /* 0x800000020c0e722b */ /* 0x000fd00000000008 */
[----:B------:R-:W-:Y:S01]  /*0420*/  DFMA R10, R10, R14, R12 ;  /* 0x0000000e0a0a722b */ /* 0x000fe2000000000c */
[----:B------:R-:W-:Y:S10]  /*0430*/  @P0 BRA `(.L_x_3) ;  /* 0x0000000000740947 */ /* 0x000ff40003800000 */
[----:B------:R-:W-:Y:S01]  /*0440*/  LOP3.LUT R14, R5, 0x7ff00000, RZ, 0xc0, !PT ;  /* 0x7ff00000050e7812 */ /* 0x000fe200078ec0ff */
[----:B------:R-:W-:-:S03]  /*0450*/  IMAD.MOV.U32 R12, RZ, RZ, 0x40100000 ;  /* 0x40100000ff0c7424 */ /* 0x000fc600078e00ff */
[----:B------:R-:W-:Y:S01]  /*0460*/  ISETP.LE.U32.AND P0, PT, R14, 0x40100000, PT ;  /* 0x401000000e00780c */ /* 0x000fe20003f03070 */
[----:B------:R-:W-:Y:S02]  /*0470*/  IMAD.MOV R13, RZ, RZ, -R14 ;  /* 0x000000ffff0d7224 */ /* 0x000fe400078e0a0e */
[----:B------:R-:W-:Y:S01]  /*0480*/  IMAD.MOV.U32 R14, RZ, RZ, RZ ;  /* 0x000000ffff0e7224 */ /* 0x000fe200078e00ff */
[----:B------:R-:W-:Y:S02]  /*0490*/  SEL R7, R7, 0x63400000, !P0 ;  /* 0x6340000007077807 */ /* 0x000fe40004000000 */
[----:B------:R-:W-:-:S04]  /*04a0*/  VIADDMNMX R12, R13, R12, 0xb9600000, !PT ;  /* 0xb96000000d0c7446 */ /* 0x000fc8000780010c */
[----:B------:R-:W-:-:S05]  /*04b0*/  VIMNMX R12, PT, PT, R12, 0x46a00000, PT ;  /* 0x46a000000c0c7848 */ /* 0x000fca0003fe0100 */
[----:B------:R-:W-:-:S04]  /*04c0*/  IMAD.IADD R7, R12, 0x1, -R7 ;  /* 0x000000010c077824 */ /* 0x000fc800078e0a07 */
[----:B------:R-:W-:-:S06]  /*04d0*/  VIADD R15, R7, 0x7fe00000 ;  /* 0x7fe00000070f7836 */ /* 0x000fcc0000000000 */
[----:B------:R-:W-:-:S10]  /*04e0*/  DMUL R12, R10, R14 ;  /* 0x0000000e0a0c7228 */ /* 0x000fd40000000000 */
[----:B------:R-:W-:-:S13]  /*04f0*/  FSETP.GTU.AND P0, PT, |R13|, 1.469367938527859385e-39, PT ;  /* 0x001000000d00780b */ /* 0x000fda0003f0c200 */
[----:B------:R-:W-:Y:S05]  /*0500*/  @P0 BRA `(.L_x_4) ;  /* 0x0000000000840947 */ /* 0x000fea0003800000 */
[----:B------:R-:W-:Y:S01]  /*0510*/  DFMA R2, R10, -R2, R8 ;  /* 0x800000020a02722b */ /* 0x000fe20000000008 */
[----:B------:R-:W-:-:S09]  /*0520*/  IMAD.MOV.U32 R14, RZ, RZ, RZ ;  /* 0x000000ffff0e7224 */ /* 0x000fd200078e00ff */
[C---:B------:R-:W-:Y:S02]  /*0530*/  FSETP.NEU.AND P0, PT, R3.reuse, RZ, PT ;  /* 0x000000ff0300720b */ /* 0x040fe40003f0d000 */
[----:B------:R-:W-:-:S04]  /*0540*/  LOP3.LUT R5, R3, 0x80000000, R5, 0x48, !PT ;  /* 0x8000000003057812 */ /* 0x000fc800078e4805 */
[----:B------:R-:W-:-:S07]  /*0550*/  LOP3.LUT R15, R5, R15, RZ, 0xfc, !PT ;  /* 0x0000000f050f7212 */ /* 0x000fce00078efcff */
[----:B------:R-:W-:Y:S05]  /*0560*/  @!P0 BRA `(.L_x_4) ;  /* 0x00000000006c8947 */ /* 0x000fea0003800000 */
[----:B------:R-:W-:Y:S01]  /*0570*/  IMAD.MOV R3, RZ, RZ, -R7 ;  /* 0x000000ffff037224 */ /* 0x000fe200078e0a07 */
[----:B------:R-:W-:Y:S01]  /*0580*/  IADD3 R7, PT, PT, -R7, -0x43300000, RZ ;  /* 0xbcd0000007077810 */ /* 0x000fe20007ffe1ff */
[----:B------:R-:W-:-:S06]  /*0590*/  IMAD.MOV.U32 R2, RZ, RZ, RZ ;  /* 0x000000ffff027224 */ /* 0x000fcc00078e00ff */
[----:B------:R-:W-:Y:S02]  /*05a0*/  DFMA R2, R12, -R2, R10 ;  /* 0x800000020c02722b */ /* 0x000fe4000000000a */
[----:B------:R-:W-:-:S08]  /*05b0*/  DMUL.RP R10, R10, R14 ;  /* 0x0000000e0a0a7228 */ /* 0x000fd00000008000 */
[----:B------:R-:W-:Y:S02]  /*05c0*/  FSETP.NEU.AND P0, PT, |R3|, R7, PT ;  /* 0x000000070300720b */ /* 0x000fe40003f0d200 */
[----:B------:R-:W-:Y:S02]  /*05d0*/  LOP3.LUT R5, R11, R5, RZ, 0x3c, !PT ;  /* 0x000000050b057212 */ /* 0x000fe400078e3cff */
[----:B------:R-:W-:Y:S02]  /*05e0*/  FSEL R12, R10, R12, !P0 ;  /* 0x0000000c0a0c7208 */ /* 0x000fe40004000000 */
[----:B------:R-:W-:Y:S01]  /*05f0*/  FSEL R13, R5, R13, !P0 ;  /* 0x0000000d050d7208 */ /* 0x000fe20004000000 */
[----:B------:R-:W-:Y:S06]  /*0600*/  BRA `(.L_x_4) ;  /* 0x0000000000447947 */ /* 0x000fec0003800000 */
.L_x_3:
[----:B------:R-:W-:-:S14]  /*0610*/  DSETP.NAN.AND P0, PT, R4, R4, PT ;  /* 0x000000040400722a */ /* 0x000fdc0003f08000 */
[----:B------:R-:W-:Y:S05]  /*0620*/  @P0 BRA `(.L_x_5) ;  /* 0x0000000000340947 */ /* 0x000fea0003800000 */
[----:B------:R-:W-:Y:S01]  /*0630*/  ISETP.NE.AND P0, PT, R17, R16, PT ;  /* 0x000000101100720c */ /* 0x000fe20003f05270 */
[----:B------:R-:W-:Y:S02]  /*0640*/  IMAD.MOV.U32 R12, RZ, RZ, 0x0 ;  /* 0x00000000ff0c7424 */ /* 0x000fe400078e00ff */
[----:B------:R-:W-:-:S10]  /*0650*/  IMAD.MOV.U32 R13, RZ, RZ, -0x80000 ;  /* 0xfff80000ff0d7424 */ /* 0x000fd400078e00ff */
[----:B------:R-:W-:Y:S05]  /*0660*/  @!P0 BRA `(.L_x_4) ;  /* 0x00000000002c8947 */ /* 0x000fea0003800000 */
[----:B------:R-:W-:Y:S02]  /*0670*/  ISETP.NE.AND P0, PT, R17, 0x7ff00000, PT ;  /* 0x7ff000001100780c */ /* 0x000fe40003f05270 */
[----:B------:R-:W-:Y:S02]  /*0680*/  LOP3.LUT R4, R5, 0x40140000, RZ, 0x3c, !PT ;  /* 0x4014000005047812 */ /* 0x000fe400078e3cff */
[----:B------:R-:W-:Y:S02]  /*0690*/  ISETP.EQ.OR P0, PT, R16, RZ, !P0 ;  /* 0x000000ff1000720c */ /* 0x000fe40004702670 */
[----:B------:R-:W-:-:S11]  /*06a0*/  LOP3.LUT R13, R4, 0x80000000, RZ, 0xc0, !PT ;  /* 0x80000000040d7812 */ /* 0x000fd600078ec0ff */
[----:B------:R-:W-:Y:S01]  /*06b0*/  @P0 LOP3.LUT R2, R13, 0x7ff00000, RZ, 0xfc, !PT ;  /* 0x7ff000000d020812 */ /* 0x000fe200078efcff */
[----:B------:R-:W-:Y:S02]  /*06c0*/  @!P0 IMAD.MOV.U32 R12, RZ, RZ, RZ ;  /* 0x000000ffff0c8224 */ /* 0x000fe400078e00ff */
[----:B------:R-:W-:Y:S02]  /*06d0*/  @P0 IMAD.MOV.U32 R12, RZ, RZ, RZ ;  /* 0x000000ffff0c0224 */ /* 0x000fe400078e00ff */
[----:B------:R-:W-:Y:S01]  /*06e0*/  @P0 IMAD.MOV.U32 R13, RZ, RZ, R2 ;  /* 0x000000ffff0d0224 */ /* 0x000fe200078e0002 */
[----:B------:R-:W-:Y:S06]  /*06f0*/  BRA `(.L_x_4) ;  /* 0x0000000000087947 */ /* 0x000fec0003800000 */
.L_x_5:
[----:B------:R-:W-:Y:S01]  /*0700*/  LOP3.LUT R13, R5, 0x80000, RZ, 0xfc, !PT ;  /* 0x00080000050d7812 */ /* 0x000fe200078efcff */
[----:B------:R-:W-:-:S07]  /*0710*/  IMAD.MOV.U32 R12, RZ, RZ, R4 ;  /* 0x000000ffff0c7224 */ /* 0x000fce00078e0004 */
.L_x_4:
[----:B------:R-:W-:Y:S05]  /*0720*/  BSYNC.RECONVERGENT B1 ;  /* 0x0000000000017941 */ /* 0x000fea0003800200 */
.L_x_2:
[----:B------:R-:W-:Y:S02]  /*0730*/  IMAD.MOV.U32 R7, RZ, RZ, 0x0 ;  /* 0x00000000ff077424 */ /* 0x000fe400078e00ff */
[----:B------:R-:W-:Y:S02]  /*0740*/  IMAD.MOV.U32 R2, RZ, RZ, R12 ;  /* 0x000000ffff027224 */ /* 0x000fe400078e000c */
[----:B------:R-:W-:Y:S01]  /*0750*/  IMAD.MOV.U32 R3, RZ, RZ, R13 ;  /* 0x000000ffff037224 */ /* 0x000fe200078e000d */
[----:B------:R-:W-:Y:S06]  /*0760*/  RET.REL.NODEC R6 `(_Z10computeSumPdi) ;  /* 0xfffffff806247950 */ /* 0x000fec0003c3ffff */
.L_x_6:
[----:B------:R-:W-:-:S00]  /*0770*/  BRA `(.L_x_6) ;  /* 0xfffffffc00fc7947 */ /* 0x000fc0000383ffff */
[----:B------:R-:W-:-:S00]  /*0780*/  NOP ;  /* 0x0000000000007918 */ /* 0x000fc00000000000 */
[----:B------:R-:W-:-:S00]  /*0790*/  NOP ;  /* 0x0000000000007918 */ /* 0x000fc00000000000 */
[----:B------:R-:W-:-:S00]  /*07a0*/  NOP ;  /* 0x0000000000007918 */ /* 0x000fc00000000000 */
[----:B------:R-:W-:-:S00]  /*07b0*/  NOP ;  /* 0x0000000000007918 */ /* 0x000fc00000000000 */
[----:B------:R-:W-:-:S00]  /*07c0*/  NOP ;  /* 0x0000000000007918 */ /* 0x000fc00000000000 */
[----:B------:R-:W-:-:S00]  /*07d0*/  NOP ;  /* 0x0000000000007918 */ /* 0x000fc00000000000 */
[----:B------:R-:W-:-:S00]  /*07e0*/  NOP ;  /* 0x0000000000007918 */ /* 0x000fc00000000000 */
[----:B------:R-:W-:-:S00]  /*07f0*/  NOP ;  /* 0x0000000000007918 */ /* 0x000fc00000000000 */
.L_x_7:


//--------------------- .nv.shared.reserved.0     --------------------------
	.section	.nv.shared.reserved.0,"aw",@nobits
	.weak		__nv_reservedSMEM_offset_0_alias
	.size		__nv_reservedSMEM_offset_0_alias, 0, 64
	.other		__nv_reservedSMEM_offset_0_alias,@"STO_CUDA_RESERVED_SHARED STV_DEFAULT"
__nv_reservedSMEM_offset_0_alias:
	.zero		0
	.zero		64


//--------------------- .nv.constant0._Z10computeSumPdi --------------------------
	.section	.nv.constant0._Z10computeSumPdi,"a",@progbits
	.sectionflags	@""
	.align	4
.nv.constant0._Z10computeSumPdi:
	.zero		908


//--------------------- SYMBOLS --------------------------

	.type		.nv.reservedSmem.offset0,@object
	.size		.nv.reservedSmem.offset0,0x4
